	.headerflags	@"EF_CUDA_TEXMODE_UNIFIED EF_CUDA_64BIT_ADDRESS EF_CUDA_ACCELERATORS EF_CUDA_SM90 EF_CUDA_VIRTUAL_SM(EF_CUDA_SM90)"
	.elftype	@"ET_EXEC"


//--------------------- .nv.info                  --------------------------
	.section	.nv.info,"",@"SHT_CUDA_INFO"
	.align	4


	//----- nvinfo : EIATTR_REGCOUNT
	.align		4
        /*0000*/ 	.byte	0x04, 0x2f
        /*0002*/ 	.short	(.L_1 - .L_0)
	.align		4
.L_0:
        /*0004*/ 	.word	index@(triton_poi_fused_cat_15)
        /*0008*/ 	.word	0x00000020


	//----- nvinfo : EIATTR_MIN_STACK_SIZE
	.align		4
.L_1:
        /*000c*/ 	.byte	0x04, 0x12
        /*000e*/ 	.short	(.L_3 - .L_2)
	.align		4
.L_2:
        /*0010*/ 	.word	index@(triton_poi_fused_cat_15)
        /*0014*/ 	.word	0x00000000


	//----- nvinfo : EIATTR_FRAME_SIZE
	.align		4
.L_3:
        /*0018*/ 	.byte	0x04, 0x11
        /*001a*/ 	.short	(.L_5 - .L_4)
	.align		4
.L_4:
        /*001c*/ 	.word	index@(triton_poi_fused_cat_15)
        /*0020*/ 	.word	0x00000000


	//----- nvinfo : EIATTR_MIN_STACK_SIZE
	.align		4
.L_5:
        /*0024*/ 	.byte	0x04, 0x12
        /*0026*/ 	.short	(.L_7 - .L_6)
	.align		4
.L_6:
        /*0028*/ 	.word	index@(triton_poi_fused_cat_15)
        /*002c*/ 	.word	0x00000000
.L_7:


//--------------------- .nv.info.triton_poi_fused_cat_15 --------------------------
	.section	.nv.info.triton_poi_fused_cat_15,"",@"SHT_CUDA_INFO"
	.sectionflags	@""
	.align	4


	//----- nvinfo : EIATTR_CUDA_API_VERSION
	.align		4
        /*0000*/ 	.byte	0x04, 0x37
        /*0002*/ 	.short	(.L_9 - .L_8)
.L_8:
        /*0004*/ 	.word	0x0000007c


	//----- nvinfo : EIATTR_KPARAM_INFO
	.align		4
.L_9:
        /*0008*/ 	.byte	0x04, 0x17
        /*000a*/ 	.short	(.L_11 - .L_10)
.L_10:
        /*000c*/ 	.word	0x00000000
        /*0010*/ 	.short	0x0004
        /*0012*/ 	.short	0x0020
        /*0014*/ 	.byte	0x00, 0xf0, 0x11, 0x00


	//----- nvinfo : EIATTR_KPARAM_INFO
	.align		4
.L_11:
        /*0018*/ 	.byte	0x04, 0x17
        /*001a*/ 	.short	(.L_13 - .L_12)
.L_12:
        /*001c*/ 	.word	0x00000000
        /*0020*/ 	.short	0x0003
        /*0022*/ 	.short	0x0018
        /*0024*/ 	.byte	0x00, 0xf4, 0x21, 0x00


	//----- nvinfo : EIATTR_KPARAM_INFO
	.align		4
.L_13:
        /*0028*/ 	.byte	0x04, 0x17
        /*002a*/ 	.short	(.L_15 - .L_14)
.L_14:
        /*002c*/ 	.word	0x00000000
        /*0030*/ 	.short	0x0002
        /*0032*/ 	.short	0x0010
        /*0034*/ 	.byte	0x00, 0xf4, 0x21, 0x00


	//----- nvinfo : EIATTR_KPARAM_INFO
	.align		4
.L_15:
        /*0038*/ 	.byte	0x04, 0x17
        /*003a*/ 	.short	(.L_17 - .L_16)
.L_16:
        /*003c*/ 	.word	0x00000000
        /*0040*/ 	.short	0x0001
        /*0042*/ 	.short	0x0008
        /*0044*/ 	.byte	0x00, 0xf4, 0x21, 0x00


	//----- nvinfo : EIATTR_KPARAM_INFO
	.align		4
.L_17:
        /*0048*/ 	.byte	0x04, 0x17
        /*004a*/ 	.short	(.L_19 - .L_18)
.L_18:
        /*004c*/ 	.word	0x00000000
        /*0050*/ 	.short	0x0000
        /*0052*/ 	.short	0x0000
        /*0054*/ 	.byte	0x00, 0xf4, 0x21, 0x00


	//----- nvinfo : EIATTR_SPARSE_MMA_MASK
	.align		4
.L_19:
        /*0058*/ 	.byte	0x03, 0x50
        /*005a*/ 	.short	0x0000


	//----- nvinfo : EIATTR_MAXREG_COUNT
	.align		4
        /*005c*/ 	.byte	0x03, 0x1b
        /*005e*/ 	.short	0x00ff


	//----- nvinfo : EIATTR_EXIT_INSTR_OFFSETS
	.align		4
        /*0060*/ 	.byte	0x04, 0x1c
        /*0062*/ 	.short	(.L_21 - .L_20)


	//   ....[0]....
.L_20:
        /*0064*/ 	.word	0x000007d0


	//----- nvinfo : EIATTR_REQNTID
	.align		4
.L_21:
        /*0068*/ 	.byte	0x04, 0x10
        /*006a*/ 	.short	(.L_23 - .L_22)
.L_22:
        /*006c*/ 	.word	0x00000080
        /*0070*/ 	.word	0x00000001
        /*0074*/ 	.word	0x00000001


	//----- nvinfo : EIATTR_CBANK_PARAM_SIZE
	.align		4
.L_23:
        /*0078*/ 	.byte	0x03, 0x19
        /*007a*/ 	.short	0x0024


	//----- nvinfo : EIATTR_PARAM_CBANK
	.align		4
        /*007c*/ 	.byte	0x04, 0x0a
        /*007e*/ 	.short	(.L_25 - .L_24)
	.align		4
.L_24:
        /*0080*/ 	.word	index@(.nv.constant0.triton_poi_fused_cat_15)
        /*0084*/ 	.short	0x0210
        /*0086*/ 	.short	0x0024


	//----- nvinfo : EIATTR_SW_WAR
	.align		4
.L_25:
        /*0088*/ 	.byte	0x04, 0x36
        /*008a*/ 	.short	(.L_27 - .L_26)
.L_26:
        /*008c*/ 	.word	0x00000008
.L_27:


//--------------------- .nv.callgraph             --------------------------
	.section	.nv.callgraph,"",@"SHT_CUDA_CALLGRAPH"
	.align	4
	.sectionentsize	8
	.align		4
        /*0000*/ 	.word	0x00000000
	.align		4
        /*0004*/ 	.word	0xffffffff
	.align		4
        /*0008*/ 	.word	0x00000000
	.align		4
        /*000c*/ 	.word	0xfffffffe
	.align		4
        /*0010*/ 	.word	0x00000000
	.align		4
        /*0014*/ 	.word	0xfffffffd
	.align		4
        /*0018*/ 	.word	0x00000000
	.align		4
        /*001c*/ 	.word	0xfffffffc


//--------------------- .text.triton_poi_fused_cat_15 --------------------------
	.section	.text.triton_poi_fused_cat_15,"ax",@progbits
	.align	128
        .global         triton_poi_fused_cat_15
        .type           triton_poi_fused_cat_15,@function
        .size           triton_poi_fused_cat_15,(.L_x_1 - triton_poi_fused_cat_15)
        .other          triton_poi_fused_cat_15,@"STO_CUDA_ENTRY STV_DEFAULT"
triton_poi_fused_cat_15:
.text.triton_poi_fused_cat_15:
[----:B------:R-:W-:Y:S01]  /*0000*/  LDC R1, c[0x0][0x28] ;  /* 0x00000a00ff017b82 */ /* 0x000fe20000000800 */
[----:B------:R-:W1:Y:S07]  /*0010*/  S2R R0, SR_TID.X ;  /* 0x0000000000007919 */ /* 0x000e6e0000002100 */
[----:B------:R-:W2:Y:S01]  /*0020*/  LDC.64 R18, c[0x0][0x210] ;  /* 0x00008400ff127b82 */ /* 0x000ea20000000a00 */
[----:B------:R-:W-:Y:S01]  /*0030*/  IMAD.MOV.U32 R10, RZ, RZ, RZ ;  /* 0x000000ffff0a7224 */ /* 0x000fe200078e00ff */
[----:B------:R-:W-:Y:S01]  /*0040*/  ULDC.64 UR4, c[0x0][0x208] ;  /* 0x0000820000047ab9 */ /* 0x000fe20000000a00 */
[----:B------:R-:W3:Y:S05]  /*0050*/  S2R R11, SR_CTAID.X ;  /* 0x00000000000b7919 */ /* 0x000eea0000002500 */
[----:B------:R-:W4:Y:S01]  /*0060*/  LDC.64 R12, c[0x0][0x218] ;  /* 0x00008600ff0c7b82 */ /* 0x000f220000000a00 */
[----:B------:R-:W-:Y:S01]  /*0070*/  CS2R R28, SRZ ;  /* 0x00000000001c7805 */ /* 0x000fe2000001ff00 */
[----:B------:R-:W-:Y:S01]  /*0080*/  IMAD.MOV.U32 R24, RZ, RZ, RZ ;  /* 0x000000ffff187224 */ /* 0x000fe200078e00ff */
[----:B------:R-:W-:Y:S01]  /*0090*/  ULDC.64 UR6, c[0x0][0x220] ;  /* 0x0000880000067ab9 */ /* 0x000fe20000000a00 */
[----:B-1----:R-:W-:-:S05]  /*00a0*/  IMAD.SHL.U32 R0, R0, 0x4, RZ ;  /* 0x0000000400007824 */ /* 0x002fca00078e00ff */
[----:B------:R-:W-:-:S05]  /*00b0*/  LOP3.LUT R0, R0, 0x1fc, RZ, 0xc0, !PT ;  /* 0x000001fc00007812 */ /* 0x000fca00078ec0ff */
[----:B---3--:R-:W-:-:S05]  /*00c0*/  IMAD R0, R11, 0x400, R0 ;  /* 0x000004000b007824 */ /* 0x008fca00078e0200 */
[----:B------:R-:W-:-:S04]  /*00d0*/  SHF.R.S32.HI R3, RZ, 0x1f, R0 ;  /* 0x0000001fff037819 */ /* 0x000fc80000011400 */
[CC--:B------:R-:W-:Y:S02]  /*00e0*/  LEA.HI R2, R3.reuse, R0.reuse, RZ, 0x8 ;  /* 0x0000000003027211 */ /* 0x0c0fe400078f40ff */
[----:B------:R-:W-:Y:S02]  /*00f0*/  LEA.HI R6, R3, R0, RZ, 0xf ;  /* 0x0000000003067211 */ /* 0x000fe400078f78ff */
[----:B------:R-:W-:Y:S02]  /*0100*/  SHF.R.S32.HI R4, RZ, 0x8, R2 ;  /* 0x00000008ff047819 */ /* 0x000fe40000011402 */
[----:B------:R-:W-:Y:S02]  /*0110*/  SHF.R.S32.HI R14, RZ, 0xf, R6 ;  /* 0x0000000fff0e7819 */ /* 0x000fe40000011406 */
[----:B------:R-:W-:-:S03]  /*0120*/  LEA.HI R5, R4, R4, RZ, 0x7 ;  /* 0x0000000404057211 */ /* 0x000fc600078f38ff */
[----:B------:R-:W-:Y:S01]  /*0130*/  IMAD.SHL.U32 R14, R14, 0x4000, RZ ;  /* 0x000040000e0e7824 */ /* 0x000fe200078e00ff */
[----:B------:R-:W-:Y:S02]  /*0140*/  LOP3.LUT R3, R5, 0xffffff80, RZ, 0xc0, !PT ;  /* 0xffffff8005037812 */ /* 0x000fe400078ec0ff */
[----:B------:R-:W-:Y:S02]  /*0150*/  LOP3.LUT R5, R6, 0xffff8000, RZ, 0xc0, !PT ;  /* 0xffff800006057812 */ /* 0x000fe400078ec0ff */
[----:B------:R-:W-:Y:S01]  /*0160*/  CS2R R6, SRZ ;  /* 0x0000000000067805 */ /* 0x000fe2000001ff00 */
[----:B------:R-:W-:Y:S01]  /*0170*/  IMAD.IADD R3, R4, 0x1, -R3 ;  /* 0x0000000104037824 */ /* 0x000fe200078e0a03 */
[----:B------:R-:W-:Y:S02]  /*0180*/  IADD3 R17, R14, R0, -R5 ;  /* 0x000000000e117210 */ /* 0x000fe40007ffe805 */
[----:B------:R-:W-:Y:S01]  /*0190*/  CS2R R4, SRZ ;  /* 0x0000000000047805 */ /* 0x000fe2000001ff00 */
[C---:B----4-:R-:W-:Y:S01]  /*01a0*/  IMAD.WIDE R8, R3.reuse, 0x4, R12 ;  /* 0x0000000403087825 */ /* 0x050fe200078e020c */
[----:B------:R-:W-:-:S03]  /*01b0*/  ISETP.GE.AND P0, PT, R3, 0x40, PT ;  /* 0x000000400300780c */ /* 0x000fc60003f06270 */
[----:B--2---:R-:W-:-:S10]  /*01c0*/  IMAD.WIDE R16, R17, 0x4, R18 ;  /* 0x0000000411107825 */ /* 0x004fd400078e0212 */
[----:B------:R1:W2:Y:S04]  /*01d0*/  @!P0 LDG.E.128 R4, desc[UR4][R16.64] ;  /* 0x0000000410048981 */ /* 0x0002a8000c1e1d00 */
[----:B------:R-:W3:Y:S01]  /*01e0*/  @!P0 LDG.E.EL R10, desc[UR4][R8.64] ;  /* 0x00000004080a8981 */ /* 0x000ee2000c2e1900 */
[----:B------:R-:W-:Y:S01]  /*01f0*/  SHF.R.S32.HI R20, RZ, 0x15, R11 ;  /* 0x00000015ff147819 */ /* 0x000fe2000001140b */
[----:B------:R-:W-:Y:S01]  /*0200*/  VIADD R15, R0, 0x200 ;  /* 0x00000200000f7836 */ /* 0x000fe20000000000 */
[----:B------:R-:W-:Y:S01]  /*0210*/  LOP3.LUT R23, R2, 0xffffff00, RZ, 0xc0, !PT ;  /* 0xffffff0002177812 */ /* 0x000fe200078ec0ff */
[----:B------:R-:W4:Y:S01]  /*0220*/  @!P0 LDG.E.EL R29, desc[UR4][R8.64] ;  /* 0x00000004081d8981 */ /* 0x000f22000c2e1900 */
[----:B------:R-:W-:Y:S02]  /*0230*/  SGXT R20, R20, 0x1 ;  /* 0x000000011414781a */ /* 0x000fe40000000200 */
[----:B------:R-:W-:Y:S01]  /*0240*/  SHF.R.S32.HI R22, RZ, 0x1f, R15 ;  /* 0x0000001fff167819 */ /* 0x000fe2000001140f */
[----:B------:R-:W-:Y:S01]  /*0250*/  IMAD.IADD R23, R0, 0x1, -R23 ;  /* 0x0000000100177824 */ /* 0x000fe200078e0a17 */
[-C--:B------:R-:W-:Y:S01]  /*0260*/  LEA.HI R20, R20, R15.reuse, RZ, 0x8 ;  /* 0x0000000f14147211 */ /* 0x080fe200078f40ff */
[----:B------:R-:W5:Y:S01]  /*0270*/  @!P0 LDG.E.EL R28, desc[UR4][R8.64] ;  /* 0x00000004081c8981 */ /* 0x000f62000c2e1900 */
[----:B------:R-:W-:-:S02]  /*0280*/  LEA.HI R22, R22, R15, RZ, 0xf ;  /* 0x0000000f16167211 */ /* 0x000fc400078f78ff */
[----:B------:R-:W-:Y:S02]  /*0290*/  SHF.R.S32.HI R20, RZ, 0x8, R20 ;  /* 0x00000008ff147819 */ /* 0x000fe40000011414 */
[----:B------:R-:W-:Y:S02]  /*02a0*/  SHF.R.S32.HI R21, RZ, 0xf, R22 ;  /* 0x0000000fff157819 */ /* 0x000fe40000011416 */
[----:B------:R-:W-:Y:S02]  /*02b0*/  LEA.HI R11, R20, R20, RZ, 0x7 ;  /* 0x00000014140b7211 */ /* 0x000fe400078f38ff */
[----:B------:R-:W-:Y:S01]  /*02c0*/  LOP3.LUT R22, R22, 0xffff8000, RZ, 0xc0, !PT ;  /* 0xffff800016167812 */ /* 0x000fe200078ec0ff */
[----:B-1----:R-:W-:Y:S01]  /*02d0*/  IMAD.SHL.U32 R16, R21, 0x4000, RZ ;  /* 0x0000400015107824 */ /* 0x002fe200078e00ff */
[----:B------:R-:W-:Y:S02]  /*02e0*/  LOP3.LUT R11, R11, 0xffffff80, RZ, 0xc0, !PT ;  /* 0xffffff800b0b7812 */ /* 0x000fe400078ec0ff */
[C---:B------:R-:W-:Y:S01]  /*02f0*/  ISETP.GT.AND P2, PT, R3.reuse, 0x3f, PT ;  /* 0x0000003f0300780c */ /* 0x040fe20003f44270 */
[----:B------:R-:W-:Y:S01]  /*0300*/  IMAD.SHL.U32 R3, R3, 0x100, RZ ;  /* 0x0000010003037824 */ /* 0x000fe200078e00ff */
[----:B------:R-:W-:Y:S01]  /*0310*/  IADD3 R21, R16, R15, -R22 ;  /* 0x0000000f10157210 */ /* 0x000fe20007ffe816 */
[----:B------:R-:W-:Y:S01]  /*0320*/  IMAD.IADD R11, R20, 0x1, -R11 ;  /* 0x00000001140b7824 */ /* 0x000fe200078e0a0b */
[----:B------:R-:W-:-:S02]  /*0330*/  SHF.R.S32.HI R15, RZ, 0x1f, R14 ;  /* 0x0000001fff0f7819 */ /* 0x000fc4000001140e */
[----:B------:R-:W-:Y:S01]  /*0340*/  IADD3 R14, P3, P4, R3, R23, R14 ;  /* 0x00000017030e7210 */ /* 0x000fe20007c7e00e */
[----:B------:R-:W-:Y:S01]  /*0350*/  IMAD.WIDE R18, R21, 0x4, R18 ;  /* 0x0000000415127825 */ /* 0x000fe200078e0212 */
[----:B------:R-:W-:Y:S02]  /*0360*/  SHF.R.S32.HI R20, RZ, 0x1f, R3 ;  /* 0x0000001fff147819 */ /* 0x000fe40000011403 */
[----:B------:R-:W-:Y:S02]  /*0370*/  CS2R R2, SRZ ;  /* 0x0000000000027805 */ /* 0x000fe4000001ff00 */
[C---:B------:R-:W-:Y:S01]  /*0380*/  ISETP.GE.AND P1, PT, R11.reuse, 0x40, PT ;  /* 0x000000400b00780c */ /* 0x040fe20003f26270 */
[C---:B------:R-:W-:Y:S01]  /*0390*/  IMAD.SHL.U32 R22, R11.reuse, 0x100, RZ ;  /* 0x000001000b167824 */ /* 0x040fe200078e00ff */
[----:B------:R-:W-:Y:S01]  /*03a0*/  SHF.R.S32.HI R17, RZ, 0x1f, R23 ;  /* 0x0000001fff117819 */ /* 0x000fe20000011417 */
[----:B------:R-:W-:Y:S01]  /*03b0*/  IMAD.WIDE R12, R11, 0x4, R12 ;  /* 0x000000040b0c7825 */ /* 0x000fe200078e020c */
[----:B------:R1:W5:Y:S02]  /*03c0*/  @!P0 LDG.E.EL R2, desc[UR4][R8.64] ;  /* 0x0000000408028981 */ /* 0x000364000c2e1900 */
[----:B------:R-:W-:-:S02]  /*03d0*/  IADD3.X R15, R20, R17, R15, P3, P4 ;  /* 0x00000011140f7210 */ /* 0x000fc40001fe840f */
[----:B------:R-:W-:Y:S02]  /*03e0*/  CS2R R20, SRZ ;  /* 0x0000000000147805 */ /* 0x000fe4000001ff00 */
[----:B------:R-:W-:Y:S02]  /*03f0*/  ISETP.GT.AND P3, PT, R11, 0x3f, PT ;  /* 0x0000003f0b00780c */ /* 0x000fe40003f64270 */
[C---:B------:R-:W-:Y:S01]  /*0400*/  LEA R26, P4, R14.reuse, UR6, 0x2 ;  /* 0x000000060e1a7c11 */ /* 0x040fe2000f8810ff */
[----:B------:R-:W5:Y:S01]  /*0410*/  @!P1 LDG.E.EL R3, desc[UR4][R12.64] ;  /* 0x000000040c039981 */ /* 0x000f62000c2e1900 */
[----:B-1----:R-:W-:Y:S02]  /*0420*/  CS2R R8, SRZ ;  /* 0x0000000000087805 */ /* 0x002fe4000001ff00 */
[----:B------:R-:W-:Y:S01]  /*0430*/  LEA.HI.X R27, R14, UR7, R15, 0x2, P4 ;  /* 0x000000070e1b7c11 */ /* 0x000fe2000a0f140f */
[----:B------:R-:W5:Y:S01]  /*0440*/  @!P1 LDG.E.EL R20, desc[UR4][R12.64] ;  /* 0x000000040c149981 */ /* 0x000f62000c2e1900 */
[----:B------:R-:W-:-:S03]  /*0450*/  CS2R R14, SRZ ;  /* 0x00000000000e7805 */ /* 0x000fc6000001ff00 */
[----:B------:R-:W5:Y:S04]  /*0460*/  @!P1 LDG.E.EL R21, desc[UR4][R12.64] ;  /* 0x000000040c159981 */ /* 0x000f68000c2e1900 */
[----:B------:R1:W5:Y:S02]  /*0470*/  @!P1 LDG.E.EL R24, desc[UR4][R12.64] ;  /* 0x000000040c189981 */ /* 0x000364000c2e1900 */
[----:B-1----:R-:W-:-:S06]  /*0480*/  CS2R R12, SRZ ;  /* 0x00000000000c7805 */ /* 0x002fcc000001ff00 */
[----:B------:R-:W5:Y:S01]  /*0490*/  @P2 LDG.E.128 R12, desc[UR4][R26.64+-0x10000] ;  /* 0xff0000041a0c2981 */ /* 0x000f62000c1e1d00 */
[----:B--2---:R-:W-:Y:S02]  /*04a0*/  SEL R4, R4, RZ, !P0 ;  /* 0x000000ff04047207 */ /* 0x004fe40004000000 */
[----:B---3--:R-:W-:Y:S02]  /*04b0*/  SEL R25, R10, RZ, !P0 ;  /* 0x000000ff0a197207 */ /* 0x008fe40004000000 */
[----:B------:R-:W-:-:S03]  /*04c0*/  CS2R R10, SRZ ;  /* 0x00000000000a7805 */ /* 0x000fc6000001ff00 */
[----:B------:R-:W-:Y:S01]  /*04d0*/  FADD R25, R4, R25 ;  /* 0x0000001904197221 */ /* 0x000fe20000000000 */
[--C-:B------:R-:W-:Y:S02]  /*04e0*/  IADD3 R4, P5, P6, R22, R23, R16.reuse ;  /* 0x0000001716047210 */ /* 0x100fe40007ebe010 */
[----:B------:R1:W2:Y:S01]  /*04f0*/  @!P1 LDG.E.128 R8, desc[UR4][R18.64] ;  /* 0x0000000412089981 */ /* 0x0002a2000c1e1d00 */
[----:B------:R-:W-:Y:S02]  /*0500*/  SHF.R.S32.HI R16, RZ, 0x1f, R16 ;  /* 0x0000001fff107819 */ /* 0x000fe40000011410 */
[----:B------:R-:W-:-:S04]  /*0510*/  SHF.R.S32.HI R22, RZ, 0x1f, R22 ;  /* 0x0000001fff167819 */ /* 0x000fc80000011416 */
[----:B------:R-:W-:Y:S02]  /*0520*/  IADD3.X R17, R22, R17, R16, P5, P6 ;  /* 0x0000001116117210 */ /* 0x000fe40002fec410 */
[C---:B------:R-:W-:Y:S02]  /*0530*/  LEA R22, P4, R4.reuse, UR6, 0x2 ;  /* 0x0000000604167c11 */ /* 0x040fe4000f8810ff */
[----:B-1----:R-:W-:Y:S02]  /*0540*/  CS2R R18, SRZ ;  /* 0x0000000000127805 */ /* 0x002fe4000001ff00 */
[----:B------:R-:W-:Y:S02]  /*0550*/  LEA.HI.X R23, R4, UR7, R17, 0x2, P4 ;  /* 0x0000000704177c11 */ /* 0x000fe4000a0f1411 */
[----:B------:R-:W-:-:S06]  /*0560*/  CS2R R16, SRZ ;  /* 0x0000000000107805 */ /* 0x000fcc000001ff00 */
[----:B------:R-:W3:Y:S01]  /*0570*/  @P3 LDG.E.128 R16, desc[UR4][R22.64+-0x10000] ;  /* 0xff00000416103981 */ /* 0x000ee2000c1e1d00 */
[----:B------:R-:W-:Y:S02]  /*0580*/  SEL R5, R5, RZ, !P0 ;  /* 0x000000ff05057207 */ /* 0x000fe40004000000 */
[----:B----4-:R-:W-:Y:S02]  /*0590*/  SEL R4, R29, RZ, !P0 ;  /* 0x000000ff1d047207 */ /* 0x010fe40004000000 */
[----:B-----5:R-:W-:-:S03]  /*05a0*/  SEL R29, R28, RZ, !P0 ;  /* 0x000000ff1c1d7207 */ /* 0x020fc60004000000 */
[----:B------:R-:W-:Y:S02]  /*05b0*/  FADD R28, R5, R4 ;  /* 0x00000004051c7221 */ /* 0x000fe40000000000 */
[----:B------:R-:W1:Y:S01]  /*05c0*/  LDC.64 R4, c[0x0][0x228] ;  /* 0x00008a00ff047b82 */ /* 0x000e620000000a00 */
[----:B------:R-:W-:Y:S02]  /*05d0*/  SEL R6, R6, RZ, !P0 ;  /* 0x000000ff06067207 */ /* 0x000fe40004000000 */
[----:B------:R-:W-:Y:S02]  /*05e0*/  SEL R7, R7, RZ, !P0 ;  /* 0x000000ff07077207 */ /* 0x000fe40004000000 */
[----:B------:R-:W-:Y:S01]  /*05f0*/  SEL R2, R2, RZ, !P0 ;  /* 0x000000ff02027207 */ /* 0x000fe20004000000 */
[----:B------:R-:W-:Y:S01]  /*0600*/  FADD R6, R6, R29 ;  /* 0x0000001d06067221 */ /* 0x000fe20000000000 */
[----:B------:R-:W-:-:S03]  /*0610*/  SEL R3, R3, RZ, !P1 ;  /* 0x000000ff03037207 */ /* 0x000fc60004800000 */
[----:B------:R-:W-:Y:S01]  /*0620*/  FADD R7, R7, R2 ;  /* 0x0000000207077221 */ /* 0x000fe20000000000 */
[----:B------:R-:W-:Y:S02]  /*0630*/  SEL R21, R21, RZ, !P1 ;  /* 0x000000ff15157207 */ /* 0x000fe40004800000 */
[----:B------:R-:W-:Y:S02]  /*0640*/  SEL R20, R20, RZ, !P1 ;  /* 0x000000ff14147207 */ /* 0x000fe40004800000 */
[----:B------:R-:W-:Y:S02]  /*0650*/  SEL R24, R24, RZ, !P1 ;  /* 0x000000ff18187207 */ /* 0x000fe40004800000 */
[----:B------:R-:W-:Y:S02]  /*0660*/  SEL R12, R12, RZ, P2 ;  /* 0x000000ff0c0c7207 */ /* 0x000fe40001000000 */
[----:B------:R-:W-:Y:S02]  /*0670*/  SEL R13, R13, RZ, P2 ;  /* 0x000000ff0d0d7207 */ /* 0x000fe40001000000 */
[----:B--2---:R-:W-:-:S02]  /*0680*/  SEL R10, R10, RZ, !P1 ;  /* 0x000000ff0a0a7207 */ /* 0x004fc40004800000 */
[----:B------:R-:W-:Y:S02]  /*0690*/  SEL R8, R8, RZ, !P1 ;  /* 0x000000ff08087207 */ /* 0x000fe40004800000 */
[----:B------:R-:W-:Y:S01]  /*06a0*/  SEL R9, R9, RZ, !P1 ;  /* 0x000000ff09097207 */ /* 0x000fe20004800000 */
[----:B------:R-:W-:Y:S01]  /*06b0*/  FADD R10, R10, R21 ;  /* 0x000000150a0a7221 */ /* 0x000fe20000000000 */
[----:B------:R-:W-:Y:S02]  /*06c0*/  SEL R11, R11, RZ, !P1 ;  /* 0x000000ff0b0b7207 */ /* 0x000fe40004800000 */
[----:B------:R-:W-:Y:S02]  /*06d0*/  SEL R21, R14, RZ, P2 ;  /* 0x000000ff0e157207 */ /* 0x000fe40001000000 */
[----:B------:R-:W-:Y:S01]  /*06e0*/  SEL R14, R15, RZ, P2 ;  /* 0x000000ff0f0e7207 */ /* 0x000fe20001000000 */
[----:B------:R-:W-:Y:S01]  /*06f0*/  FADD R8, R8, R3 ;  /* 0x0000000308087221 */ /* 0x000fe20000000000 */
[----:B------:R-:W-:Y:S01]  /*0700*/  FADD R9, R9, R20 ;  /* 0x0000001409097221 */ /* 0x000fe20000000000 */
[----:B------:R-:W-:Y:S01]  /*0710*/  FADD R11, R11, R24 ;  /* 0x000000180b0b7221 */ /* 0x000fe20000000000 */
[----:B-1----:R-:W-:Y:S01]  /*0720*/  IMAD.WIDE R2, R0, 0x4, R4 ;  /* 0x0000000400027825 */ /* 0x002fe200078e0204 */
[----:B------:R-:W-:-:S02]  /*0730*/  SEL R4, R25, R12, !P0 ;  /* 0x0000000c19047207 */ /* 0x000fc40004000000 */
[----:B------:R-:W-:Y:S02]  /*0740*/  SEL R5, R28, R13, !P0 ;  /* 0x0000000d1c057207 */ /* 0x000fe40004000000 */
[----:B------:R-:W-:Y:S02]  /*0750*/  SEL R6, R6, R21, !P0 ;  /* 0x0000001506067207 */ /* 0x000fe40004000000 */
[----:B---3--:R-:W-:Y:S02]  /*0760*/  @P1 SEL R8, R16, RZ, P3 ;  /* 0x000000ff10081207 */ /* 0x008fe40001800000 */
[----:B------:R-:W-:Y:S02]  /*0770*/  @P1 SEL R9, R17, RZ, P3 ;  /* 0x000000ff11091207 */ /* 0x000fe40001800000 */
[----:B------:R-:W-:Y:S02]  /*0780*/  @P1 SEL R10, R18, RZ, P3 ;  /* 0x000000ff120a1207 */ /* 0x000fe40001800000 */
[----:B------:R-:W-:-:S02]  /*0790*/  @P1 SEL R11, R19, RZ, P3 ;  /* 0x000000ff130b1207 */ /* 0x000fc40001800000 */
[----:B------:R-:W-:-:S03]  /*07a0*/  SEL R7, R7, R14, !P0 ;  /* 0x0000000e07077207 */ /* 0x000fc60004000000 */
[----:B------:R-:W-:Y:S04]  /*07b0*/  STG.E.128 desc[UR4][R2.64+0x800], R8 ;  /* 0x0008000802007986 */ /* 0x000fe8000c101d04 */
[----:B------:R-:W-:Y:S01]  /*07c0*/  STG.E.128 desc[UR4][R2.64], R4 ;  /* 0x0000000402007986 */ /* 0x000fe2000c101d04 */
[----:B------:R-:W-:Y:S05]  /*07d0*/  EXIT ;  /* 0x000000000000794d */ /* 0x000fea0003800000 */
.L_x_0:
[----:B------:R-:W-:-:S00]  /*07e0*/  BRA `(.L_x_0) ;  /* 0xfffffffc00fc7947 */ /* 0x000fc0000383ffff */
[----:B------:R-:W-:-:S00]  /*07f0*/  NOP ;  /* 0x0000000000007918 */ /* 0x000fc00000000000 */
        /* <DEDUP_REMOVED lines=8> */
.L_x_1:


//--------------------- .nv.constant0.triton_poi_fused_cat_15 --------------------------
	.section	.nv.constant0.triton_poi_fused_cat_15,"a",@progbits
	.sectionflags	@""
	.align	4
.nv.constant0.triton_poi_fused_cat_15:
	.zero		564
